	.headerflags	@"EF_CUDA_TEXMODE_UNIFIED EF_CUDA_64BIT_ADDRESS EF_CUDA_ACCELERATORS EF_CUDA_SM90 EF_CUDA_VIRTUAL_SM(EF_CUDA_SM90)"
	.elftype	@"ET_EXEC"


//--------------------- .nv.info                  --------------------------
	.section	.nv.info,"",@"SHT_CUDA_INFO"
	.align	4


	//----- nvinfo : EIATTR_REGCOUNT
	.align		4
        /*0000*/ 	.byte	0x04, 0x2f
        /*0002*/ 	.short	(.L_1 - .L_0)
	.align		4
.L_0:
        /*0004*/ 	.word	index@(triton_poi_fused__unsafe_index_14)
        /*0008*/ 	.word	0x00000010


	//----- nvinfo : EIATTR_MIN_STACK_SIZE
	.align		4
.L_1:
        /*000c*/ 	.byte	0x04, 0x12
        /*000e*/ 	.short	(.L_3 - .L_2)
	.align		4
.L_2:
        /*0010*/ 	.word	index@(triton_poi_fused__unsafe_index_14)
        /*0014*/ 	.word	0x00000000


	//----- nvinfo : EIATTR_FRAME_SIZE
	.align		4
.L_3:
        /*0018*/ 	.byte	0x04, 0x11
        /*001a*/ 	.short	(.L_5 - .L_4)
	.align		4
.L_4:
        /*001c*/ 	.word	index@(triton_poi_fused__unsafe_index_14)
        /*0020*/ 	.word	0x00000000


	//----- nvinfo : EIATTR_MIN_STACK_SIZE
	.align		4
.L_5:
        /*0024*/ 	.byte	0x04, 0x12
        /*0026*/ 	.short	(.L_7 - .L_6)
	.align		4
.L_6:
        /*0028*/ 	.word	index@(triton_poi_fused__unsafe_index_14)
        /*002c*/ 	.word	0x00000000
.L_7:


//--------------------- .nv.info.triton_poi_fused__unsafe_index_14 --------------------------
	.section	.nv.info.triton_poi_fused__unsafe_index_14,"",@"SHT_CUDA_INFO"
	.sectionflags	@""
	.align	4


	//----- nvinfo : EIATTR_CUDA_API_VERSION
	.align		4
        /*0000*/ 	.byte	0x04, 0x37
        /*0002*/ 	.short	(.L_9 - .L_8)
.L_8:
        /*0004*/ 	.word	0x0000007c


	//----- nvinfo : EIATTR_KPARAM_INFO
	.align		4
.L_9:
        /*0008*/ 	.byte	0x04, 0x17
        /*000a*/ 	.short	(.L_11 - .L_10)
.L_10:
        /*000c*/ 	.word	0x00000000
        /*0010*/ 	.short	0x0003
        /*0012*/ 	.short	0x0018
        /*0014*/ 	.byte	0x00, 0xf0, 0x11, 0x00


	//----- nvinfo : EIATTR_KPARAM_INFO
	.align		4
.L_11:
        /*0018*/ 	.byte	0x04, 0x17
        /*001a*/ 	.short	(.L_13 - .L_12)
.L_12:
        /*001c*/ 	.word	0x00000000
        /*0020*/ 	.short	0x0002
        /*0022*/ 	.short	0x0010
        /*0024*/ 	.byte	0x00, 0xf4, 0x21, 0x00


	//----- nvinfo : EIATTR_KPARAM_INFO
	.align		4
.L_13:
        /*0028*/ 	.byte	0x04, 0x17
        /*002a*/ 	.short	(.L_15 - .L_14)
.L_14:
        /*002c*/ 	.word	0x00000000
        /*0030*/ 	.short	0x0001
        /*0032*/ 	.short	0x0008
        /*0034*/ 	.byte	0x00, 0xf4, 0x21, 0x00


	//----- nvinfo : EIATTR_KPARAM_INFO
	.align		4
.L_15:
        /*0038*/ 	.byte	0x04, 0x17
        /*003a*/ 	.short	(.L_17 - .L_16)
.L_16:
        /*003c*/ 	.word	0x00000000
        /*0040*/ 	.short	0x0000
        /*0042*/ 	.short	0x0000
        /*0044*/ 	.byte	0x00, 0xf4, 0x21, 0x00


	//----- nvinfo : EIATTR_SPARSE_MMA_MASK
	.align		4
.L_17:
        /*0048*/ 	.byte	0x03, 0x50
        /*004a*/ 	.short	0x0000


	//----- nvinfo : EIATTR_MAXREG_COUNT
	.align		4
        /*004c*/ 	.byte	0x03, 0x1b
        /*004e*/ 	.short	0x00ff


	//----- nvinfo : EIATTR_EXIT_INSTR_OFFSETS
	.align		4
        /*0050*/ 	.byte	0x04, 0x1c
        /*0052*/ 	.short	(.L_19 - .L_18)


	//   ....[0]....
.L_18:
        /*0054*/ 	.word	0x00000330


	//----- nvinfo : EIATTR_REQNTID
	.align		4
.L_19:
        /*0058*/ 	.byte	0x04, 0x10
        /*005a*/ 	.short	(.L_21 - .L_20)
.L_20:
        /*005c*/ 	.word	0x00000080
        /*0060*/ 	.word	0x00000001
        /*0064*/ 	.word	0x00000001


	//----- nvinfo : EIATTR_CBANK_PARAM_SIZE
	.align		4
.L_21:
        /*0068*/ 	.byte	0x03, 0x19
        /*006a*/ 	.short	0x001c


	//----- nvinfo : EIATTR_PARAM_CBANK
	.align		4
        /*006c*/ 	.byte	0x04, 0x0a
        /*006e*/ 	.short	(.L_23 - .L_22)
	.align		4
.L_22:
        /*0070*/ 	.word	index@(.nv.constant0.triton_poi_fused__unsafe_index_14)
        /*0074*/ 	.short	0x0210
        /*0076*/ 	.short	0x001c


	//----- nvinfo : EIATTR_SW_WAR
	.align		4
.L_23:
        /*0078*/ 	.byte	0x04, 0x36
        /*007a*/ 	.short	(.L_25 - .L_24)
.L_24:
        /*007c*/ 	.word	0x00000008
.L_25:


//--------------------- .nv.callgraph             --------------------------
	.section	.nv.callgraph,"",@"SHT_CUDA_CALLGRAPH"
	.align	4
	.sectionentsize	8
	.align		4
        /*0000*/ 	.word	0x00000000
	.align		4
        /*0004*/ 	.word	0xffffffff
	.align		4
        /*0008*/ 	.word	0x00000000
	.align		4
        /*000c*/ 	.word	0xfffffffe
	.align		4
        /*0010*/ 	.word	0x00000000
	.align		4
        /*0014*/ 	.word	0xfffffffd
	.align		4
        /*0018*/ 	.word	0x00000000
	.align		4
        /*001c*/ 	.word	0xfffffffc


//--------------------- .text.triton_poi_fused__unsafe_index_14 --------------------------
	.section	.text.triton_poi_fused__unsafe_index_14,"ax",@progbits
	.align	128
        .global         triton_poi_fused__unsafe_index_14
        .type           triton_poi_fused__unsafe_index_14,@function
        .size           triton_poi_fused__unsafe_index_14,(.L_x_1 - triton_poi_fused__unsafe_index_14)
        .other          triton_poi_fused__unsafe_index_14,@"STO_CUDA_ENTRY STV_DEFAULT"
triton_poi_fused__unsafe_index_14:
.text.triton_poi_fused__unsafe_index_14:
[----:B------:R-:W-:Y:S01]  /*0000*/  LDC R1, c[0x0][0x28] ;  /* 0x00000a00ff017b82 */ /* 0x000fe20000000800 */
[----:B------:R-:W1:Y:S07]  /*0010*/  S2R R0, SR_TID.X ;  /* 0x0000000000007919 */ /* 0x000e6e0000002100 */
[----:B------:R-:W2:Y:S01]  /*0020*/  LDC.64 R4, c[0x0][0x210] ;  /* 0x00008400ff047b82 */ /* 0x000ea20000000a00 */
[----:B------:R-:W-:Y:S01]  /*0030*/  ULDC.64 UR4, c[0x0][0x208] ;  /* 0x0000820000047ab9 */ /* 0x000fe20000000a00 */
[----:B------:R-:W-:Y:S01]  /*0040*/  ULDC.64 UR6, c[0x0][0x218] ;  /* 0x0000860000067ab9 */ /* 0x000fe20000000a00 */
[----:B------:R-:W3:Y:S01]  /*0050*/  S2R R11, SR_CTAID.X ;  /* 0x00000000000b7919 */ /* 0x000ee20000002500 */
[----:B-1----:R-:W-:-:S05]  /*0060*/  IMAD.SHL.U32 R0, R0, 0x2, RZ ;  /* 0x0000000200007824 */ /* 0x002fca00078e00ff */
[----:B------:R-:W-:-:S05]  /*0070*/  LOP3.LUT R0, R0, 0xfe, RZ, 0xc0, !PT ;  /* 0x000000fe00007812 */ /* 0x000fca00078ec0ff */
[----:B---3--:R-:W-:-:S05]  /*0080*/  IMAD R0, R11, 0x100, R0 ;  /* 0x000001000b007824 */ /* 0x008fca00078e0200 */
[----:B------:R-:W-:-:S04]  /*0090*/  SHF.R.S32.HI R3, RZ, 0x1f, R0 ;  /* 0x0000001fff037819 */ /* 0x000fc80000011400 */
[----:B------:R-:W-:-:S04]  /*00a0*/  LEA.HI R3, R3, R0, RZ, 0x2 ;  /* 0x0000000003037211 */ /* 0x000fc800078f10ff */
[----:B------:R-:W-:Y:S02]  /*00b0*/  SHF.R.S32.HI R2, RZ, 0x2, R3 ;  /* 0x00000002ff027819 */ /* 0x000fe40000011403 */
[----:B------:R-:W-:Y:S02]  /*00c0*/  LOP3.LUT R9, R3, 0xfffffffc, RZ, 0xc0, !PT ;  /* 0xfffffffc03097812 */ /* 0x000fe400078ec0ff */
[----:B------:R-:W-:-:S03]  /*00d0*/  LEA.HI R6, R2, R2, RZ, 0x2 ;  /* 0x0000000202067211 */ /* 0x000fc600078f10ff */
[----:B------:R-:W-:Y:S01]  /*00e0*/  IMAD.IADD R9, R0, 0x1, -R9 ;  /* 0x0000000100097824 */ /* 0x000fe200078e0a09 */
[----:B------:R-:W-:-:S05]  /*00f0*/  LOP3.LUT R7, R6, 0xfffffffc, RZ, 0xc0, !PT ;  /* 0xfffffffc06077812 */ /* 0x000fca00078ec0ff */
[----:B------:R-:W-:-:S04]  /*0100*/  IMAD.IADD R7, R2, 0x1, -R7 ;  /* 0x0000000102077824 */ /* 0x000fc800078e0a07 */
[----:B--2---:R-:W-:-:S06]  /*0110*/  IMAD.WIDE R2, R7, 0x8, R4 ;  /* 0x0000000807027825 */ /* 0x004fcc00078e0204 */
[----:B------:R-:W2:Y:S01]  /*0120*/  LDG.E.EL.64 R2, desc[UR4][R2.64] ;  /* 0x0000000402027981 */ /* 0x000ea2000c2e1b00 */
[----:B------:R-:W-:-:S06]  /*0130*/  IMAD.WIDE R4, R9, 0x8, R4 ;  /* 0x0000000809047825 */ /* 0x000fcc00078e0204 */
[----:B------:R-:W3:Y:S01]  /*0140*/  LDG.E.EL.128 R4, desc[UR4][R4.64] ;  /* 0x0000000404047981 */ /* 0x000ee2000c2e1d00 */
[----:B------:R-:W-:Y:S02]  /*0150*/  SHF.R.S32.HI R10, RZ, 0x17, R11 ;  /* 0x00000017ff0a7819 */ /* 0x000fe4000001140b */
[----:B--2---:R-:W-:-:S04]  /*0160*/  SHF.R.U32.HI R9, RZ, 0x1e, R3 ;  /* 0x0000001eff097819 */ /* 0x004fc80000011603 */
[----:B------:R-:W-:Y:S02]  /*0170*/  LOP3.LUT R9, R9, 0x2, RZ, 0xc0, !PT ;  /* 0x0000000209097812 */ /* 0x000fe400078ec0ff */
[C---:B---3--:R-:W-:Y:S02]  /*0180*/  LEA R12, P1, R4.reuse, UR6, 0x2 ;  /* 0x00000006040c7c11 */ /* 0x048fe4000f8210ff */
[----:B------:R-:W-:Y:S02]  /*0190*/  IADD3 R8, P0, R2, R9, RZ ;  /* 0x0000000902087210 */ /* 0x000fe40007f1e0ff */
[--C-:B------:R-:W-:Y:S02]  /*01a0*/  LEA.HI.X R11, R4, UR7, R5.reuse, 0x2, P1 ;  /* 0x00000007040b7c11 */ /* 0x100fe400088f1405 */
[----:B------:R-:W-:Y:S01]  /*01b0*/  SHF.R.U32.HI R9, RZ, 0x1c, R5 ;  /* 0x0000001cff097819 */ /* 0x000fe20000011605 */
[----:B------:R-:W-:Y:S01]  /*01c0*/  IMAD.X R13, RZ, RZ, R3, P0 ;  /* 0x000000ffff0d7224 */ /* 0x000fe200000e0603 */
[----:B------:R-:W-:-:S02]  /*01d0*/  SGXT R3, R10, 0x1 ;  /* 0x000000010a03781a */ /* 0x000fc40000000200 */
[----:B------:R-:W-:Y:S02]  /*01e0*/  SHF.R.U32.HI R4, RZ, 0x1c, R7 ;  /* 0x0000001cff047819 */ /* 0x000fe40000011607 */
[C---:B------:R-:W-:Y:S01]  /*01f0*/  SHF.L.U64.HI R10, R8.reuse, 0x3, R13 ;  /* 0x00000003080a7819 */ /* 0x040fe2000001020d */
[----:B------:R-:W-:Y:S01]  /*0200*/  IMAD.SHL.U32 R8, R8, 0x8, RZ ;  /* 0x0000000808087824 */ /* 0x000fe200078e00ff */
[----:B------:R-:W-:Y:S02]  /*0210*/  LEA R5, P0, R6, UR6, 0x2 ;  /* 0x0000000606057c11 */ /* 0x000fe4000f8010ff */
[----:B------:R-:W-:Y:S02]  /*0220*/  LOP3.LUT R9, R9, 0x8, RZ, 0xc0, !PT ;  /* 0x0000000809097812 */ /* 0x000fe400078ec0ff */
[----:B------:R-:W-:Y:S02]  /*0230*/  LOP3.LUT R4, R4, 0x8, RZ, 0xc0, !PT ;  /* 0x0000000804047812 */ /* 0x000fe400078ec0ff */
[----:B------:R-:W-:-:S02]  /*0240*/  LEA.HI R3, R3, R0, RZ, 0x4 ;  /* 0x0000000003037211 */ /* 0x000fc400078f20ff */
[----:B------:R-:W-:Y:S02]  /*0250*/  LEA.HI.X R7, R6, UR7, R7, 0x2, P0 ;  /* 0x0000000706077c11 */ /* 0x000fe400080f1407 */
[C---:B------:R-:W-:Y:S02]  /*0260*/  IADD3 R2, P0, P1, R8.reuse, R12, R9 ;  /* 0x0000000c08027210 */ /* 0x040fe4000791e009 */
[----:B------:R-:W-:Y:S02]  /*0270*/  IADD3 R4, P2, P3, R8, R5, R4 ;  /* 0x0000000508047210 */ /* 0x000fe40007b5e004 */
[----:B------:R-:W-:Y:S02]  /*0280*/  SHF.R.S32.HI R6, RZ, 0x4, R3 ;  /* 0x00000004ff067819 */ /* 0x000fe40000011403 */
[C---:B------:R-:W-:Y:S02]  /*0290*/  IADD3.X R3, R10.reuse, R11, RZ, P0, P1 ;  /* 0x0000000b0a037210 */ /* 0x040fe400007e24ff */
[----:B------:R-:W-:Y:S01]  /*02a0*/  IADD3.X R5, R10, R7, RZ, P2, P3 ;  /* 0x000000070a057210 */ /* 0x000fe200017e64ff */
[----:B------:R-:W-:-:S04]  /*02b0*/  IMAD.SHL.U32 R7, R6, 0x4, RZ ;  /* 0x0000000406077824 */ /* 0x000fc800078e00ff */
[----:B------:R-:W-:-:S04]  /*02c0*/  IMAD.WIDE R2, R7, 0x4, R2 ;  /* 0x0000000407027825 */ /* 0x000fc800078e0202 */
[----:B------:R-:W-:Y:S01]  /*02d0*/  IMAD.WIDE R4, R7, 0x4, R4 ;  /* 0x0000000407047825 */ /* 0x000fe200078e0204 */
[----:B------:R-:W2:Y:S01]  /*02e0*/  LDG.E.EL R8, desc[UR4][R2.64] ;  /* 0x0000000402087981 */ /* 0x000ea2000c2e1900 */
[----:B------:R-:W1:Y:S03]  /*02f0*/  LDC.64 R6, c[0x0][0x220] ;  /* 0x00008800ff067b82 */ /* 0x000e660000000a00 */
[----:B------:R-:W2:Y:S01]  /*0300*/  LDG.E.EL R9, desc[UR4][R4.64] ;  /* 0x0000000404097981 */ /* 0x000ea2000c2e1900 */
[----:B-1----:R-:W-:-:S05]  /*0310*/  IMAD.WIDE R6, R0, 0x4, R6 ;  /* 0x0000000400067825 */ /* 0x002fca00078e0206 */
[----:B--2---:R-:W-:Y:S01]  /*0320*/  STG.E.64 desc[UR4][R6.64], R8 ;  /* 0x0000000806007986 */ /* 0x004fe2000c101b04 */
[----:B------:R-:W-:Y:S05]  /*0330*/  EXIT ;  /* 0x000000000000794d */ /* 0x000fea0003800000 */
.L_x_0:
[----:B------:R-:W-:-:S00]  /*0340*/  BRA `(.L_x_0) ;  /* 0xfffffffc00fc7947 */ /* 0x000fc0000383ffff */
[----:B------:R-:W-:-:S00]  /*0350*/  NOP ;  /* 0x0000000000007918 */ /* 0x000fc00000000000 */
        /* <DEDUP_REMOVED lines=10> */
.L_x_1:


//--------------------- .nv.constant0.triton_poi_fused__unsafe_index_14 --------------------------
	.section	.nv.constant0.triton_poi_fused__unsafe_index_14,"a",@progbits
	.sectionflags	@""
	.align	4
.nv.constant0.triton_poi_fused__unsafe_index_14:
	.zero		556
